//
// Generated by NVIDIA NVVM Compiler
//
// Compiler Build ID: CL-36424714
// Cuda compilation tools, release 13.0, V13.0.88
// Based on NVVM 20.0.0
//

.version 9.0
.target sm_100
.address_size 64

	// .globl	_Z16dotProductKernelPKfS0_Pfi
// _ZZ16dotProductKernelPKfS0_PfiE10partialSum has been demoted

.visible .entry _Z16dotProductKernelPKfS0_Pfi(
	.param .u64 .ptr .align 1 _Z16dotProductKernelPKfS0_Pfi_param_0,
	.param .u64 .ptr .align 1 _Z16dotProductKernelPKfS0_Pfi_param_1,
	.param .u64 .ptr .align 1 _Z16dotProductKernelPKfS0_Pfi_param_2,
	.param .u32 _Z16dotProductKernelPKfS0_Pfi_param_3
)
{
	.reg .pred 	%p<7>;
	.reg .b32 	%r<20>;
	.reg .b32 	%f<12>;
	.reg .b64 	%rd<10>;
	// demoted variable
	.shared .align 4 .b8 _ZZ16dotProductKernelPKfS0_PfiE10partialSum[1024];
	ld.param.u64 	%rd3, [_Z16dotProductKernelPKfS0_Pfi_param_0];
	ld.param.u64 	%rd4, [_Z16dotProductKernelPKfS0_Pfi_param_1];
	ld.param.u64 	%rd5, [_Z16dotProductKernelPKfS0_Pfi_param_2];
	ld.param.u32 	%r10, [_Z16dotProductKernelPKfS0_Pfi_param_3];
	mov.u32 	%r1, %tid.x;
	mov.u32 	%r11, %ctaid.x;
	mov.u32 	%r19, %ntid.x;
	mad.lo.s32 	%r18, %r11, %r19, %r1;
	shl.b32 	%r12, %r1, 2;
	mov.u32 	%r13, _ZZ16dotProductKernelPKfS0_PfiE10partialSum;
	add.s32 	%r4, %r13, %r12;
	mov.b32 	%r14, 0;
	st.shared.u32 	[%r4], %r14;
	setp.ge.s32 	%p1, %r18, %r10;
	@%p1 bra 	$L__BB0_4;
	mov.u32 	%r15, %nctaid.x;
	mul.lo.s32 	%r5, %r19, %r15;
	cvta.to.global.u64 	%rd1, %rd3;
	cvta.to.global.u64 	%rd2, %rd4;
	mov.f32 	%f11, 0f00000000;
$L__BB0_2:
	mul.wide.s32 	%rd6, %r18, 4;
	add.s64 	%rd7, %rd1, %rd6;
	ld.global.f32 	%f4, [%rd7];
	add.s64 	%rd8, %rd2, %rd6;
	ld.global.f32 	%f5, [%rd8];
	fma.rn.f32 	%f11, %f4, %f5, %f11;
	add.s32 	%r18, %r18, %r5;
	setp.lt.s32 	%p2, %r18, %r10;
	@%p2 bra 	$L__BB0_2;
	st.shared.f32 	[%r4], %f11;
$L__BB0_4:
	bar.sync 	0;
	setp.lt.u32 	%p3, %r19, 2;
	@%p3 bra 	$L__BB0_8;
$L__BB0_5:
	shr.u32 	%r9, %r19, 1;
	setp.ge.u32 	%p4, %r1, %r9;
	@%p4 bra 	$L__BB0_7;
	shl.b32 	%r16, %r9, 2;
	add.s32 	%r17, %r4, %r16;
	ld.shared.f32 	%f6, [%r17];
	ld.shared.f32 	%f7, [%r4];
	add.f32 	%f8, %f6, %f7;
	st.shared.f32 	[%r4], %f8;
$L__BB0_7:
	bar.sync 	0;
	setp.gt.u32 	%p5, %r19, 3;
	mov.u32 	%r19, %r9;
	@%p5 bra 	$L__BB0_5;
$L__BB0_8:
	setp.ne.s32 	%p6, %r1, 0;
	@%p6 bra 	$L__BB0_10;
	ld.shared.f32 	%f9, [_ZZ16dotProductKernelPKfS0_PfiE10partialSum];
	cvta.to.global.u64 	%rd9, %rd5;
	atom.global.add.f32 	%f10, [%rd9], %f9;
$L__BB0_10:
	ret;

}


// ===== COMPILED SASS (sm_100) =====

	.target	sm_100

	.elftype	@"ET_EXEC"


//--------------------- .note.nv.tkinfo           --------------------------
	.section	.note.nv.tkinfo,"",@"SHT_NOTE"
	.sectionflags	@"SHF_NOTE_NV_TKINFO"
	.tkinfo
        /*0018*/ 	.word	0x00000002
        /*0030*/ 	.string	""
        /*0030*/ 	.string	"ptxas"
        /*0030*/ 	.string	"Cuda compilation tools, release 13.0, V13.0.88"
        /*0030*/ 	.string	"Build cuda_13.0.r13.0/compiler.36424714_0"
        /*0030*/ 	.string	"-arch sm_100 -m 64 "



//--------------------- .note.nv.cuinfo           --------------------------
	.section	.note.nv.cuinfo,"",@"SHT_NOTE"
	.sectionflags	@"SHF_NOTE_NV_CUINFO"
        /*0018*/ 	.short	0x0002
        /*001a*/ 	.short	0x0064
        /*001c*/ 	.short	0x0082
	.zero		2


//--------------------- .nv.info                  --------------------------
	.section	.nv.info,"",@"SHT_CUDA_INFO"
	.align	4


	//----- nvinfo : EIATTR_REGCOUNT
	.align		4
        /*0000*/ 	.byte	0x04, 0x2f
        /*0002*/ 	.short	(.L_1 - .L_0)
	.align		4
.L_0:
        /*0004*/ 	.word	index@(_Z16dotProductKernelPKfS0_Pfi)
        /*0008*/ 	.word	0x00000012


	//----- nvinfo : EIATTR_FRAME_SIZE
	.align		4
.L_1:
        /*000c*/ 	.byte	0x04, 0x11
        /*000e*/ 	.short	(.L_3 - .L_2)
	.align		4
.L_2:
        /*0010*/ 	.word	index@(_Z16dotProductKernelPKfS0_Pfi)
        /*0014*/ 	.word	0x00000000


	//----- nvinfo : EIATTR_MIN_STACK_SIZE
	.align		4
.L_3:
        /*0018*/ 	.byte	0x04, 0x12
        /*001a*/ 	.short	(.L_5 - .L_4)
	.align		4
.L_4:
        /*001c*/ 	.word	index@(_Z16dotProductKernelPKfS0_Pfi)
        /*0020*/ 	.word	0x00000000
.L_5:


//--------------------- .nv.compat                --------------------------
	.section	.nv.compat,"",@"SHT_CUDA_COMPAT_INFO"
	.align	4
        /*0000*/ 	.byte	0x02, 0x09, 0x00, 0x00, 0x02, 0x02, 0x01, 0x00, 0x02, 0x05, 0x05, 0x00, 0x03, 0x07, 0x01, 0x01
        /*0010*/ 	.byte	0x02, 0x03, 0x00, 0x00, 0x02, 0x06, 0x01, 0x00, 0x04, 0x0b, 0x08, 0x00, 0x09, 0x00, 0x00, 0x00
        /*0020*/ 	.byte	0x00, 0x00, 0x00, 0x00


//--------------------- .nv.info._Z16dotProductKernelPKfS0_Pfi --------------------------
	.section	.nv.info._Z16dotProductKernelPKfS0_Pfi,"",@"SHT_CUDA_INFO"
	.sectionflags	@""
	.align	4


	//----- nvinfo : EIATTR_CUDA_API_VERSION
	.align		4
        /*0000*/ 	.byte	0x04, 0x37
        /*0002*/ 	.short	(.L_7 - .L_6)
.L_6:
        /*0004*/ 	.word	0x00000082


	//----- nvinfo : EIATTR_KPARAM_INFO
	.align		4
.L_7:
        /*0008*/ 	.byte	0x04, 0x17
        /*000a*/ 	.short	(.L_9 - .L_8)
.L_8:
        /*000c*/ 	.word	0x00000000
        /*0010*/ 	.short	0x0003
        /*0012*/ 	.short	0x0018
        /*0014*/ 	.byte	0x00, 0xf0, 0x11, 0x00


	//----- nvinfo : EIATTR_KPARAM_INFO
	.align		4
.L_9:
        /*0018*/ 	.byte	0x04, 0x17
        /*001a*/ 	.short	(.L_11 - .L_10)
.L_10:
        /*001c*/ 	.word	0x00000000
        /*0020*/ 	.short	0x0002
        /*0022*/ 	.short	0x0010
        /*0024*/ 	.byte	0x00, 0xf5, 0x21, 0x00


	//----- nvinfo : EIATTR_KPARAM_INFO
	.align		4
.L_11:
        /*0028*/ 	.byte	0x04, 0x17
        /*002a*/ 	.short	(.L_13 - .L_12)
.L_12:
        /*002c*/ 	.word	0x00000000
        /*0030*/ 	.short	0x0001
        /*0032*/ 	.short	0x0008
        /*0034*/ 	.byte	0x00, 0xf5, 0x21, 0x00


	//----- nvinfo : EIATTR_KPARAM_INFO
	.align		4
.L_13:
        /*0038*/ 	.byte	0x04, 0x17
        /*003a*/ 	.short	(.L_15 - .L_14)
.L_14:
        /*003c*/ 	.word	0x00000000
        /*0040*/ 	.short	0x0000
        /*0042*/ 	.short	0x0000
        /*0044*/ 	.byte	0x00, 0xf5, 0x21, 0x00


	//----- nvinfo : EIATTR_SPARSE_MMA_MASK
	.align		4
.L_15:
        /*0048*/ 	.byte	0x03, 0x50
        /*004a*/ 	.short	0x0000


	//----- nvinfo : EIATTR_MAXREG_COUNT
	.align		4
        /*004c*/ 	.byte	0x03, 0x1b
        /*004e*/ 	.short	0x00ff


	//----- nvinfo : EIATTR_NUM_BARRIERS
	.align		4
        /*0050*/ 	.byte	0x02, 0x4c
        /*0052*/ 	.byte	0x01
	.zero		1


	//----- nvinfo : EIATTR_MERCURY_ISA_VERSION
	.align		4
        /*0054*/ 	.byte	0x03, 0x5f
        /*0056*/ 	.short	0x0101


	//----- nvinfo : EIATTR_VRC_CTA_INIT_COUNT
	.align		4
        /*0058*/ 	.byte	0x02, 0x4a
	.zero		1
	.zero		1


	//----- nvinfo : EIATTR_EXIT_INSTR_OFFSETS
	.align		4
        /*005c*/ 	.byte	0x04, 0x1c
        /*005e*/ 	.short	(.L_17 - .L_16)


	//   ....[0]....
.L_16:
        /*0060*/ 	.word	0x000002f0


	//   ....[1]....
        /*0064*/ 	.word	0x00000360


	//----- nvinfo : EIATTR_CRS_STACK_SIZE
	.align		4
.L_17:
        /*0068*/ 	.byte	0x04, 0x1e
        /*006a*/ 	.short	(.L_19 - .L_18)
.L_18:
        /*006c*/ 	.word	0x00000000


	//----- nvinfo : EIATTR_CBANK_PARAM_SIZE
	.align		4
.L_19:
        /*0070*/ 	.byte	0x03, 0x19
        /*0072*/ 	.short	0x001c


	//----- nvinfo : EIATTR_PARAM_CBANK
	.align		4
        /*0074*/ 	.byte	0x04, 0x0a
        /*0076*/ 	.short	(.L_21 - .L_20)
	.align		4
.L_20:
        /*0078*/ 	.word	index@(.nv.constant0._Z16dotProductKernelPKfS0_Pfi)
        /*007c*/ 	.short	0x0380
        /*007e*/ 	.short	0x001c


	//----- nvinfo : EIATTR_SW_WAR
	.align		4
.L_21:
        /*0080*/ 	.byte	0x04, 0x36
        /*0082*/ 	.short	(.L_23 - .L_22)
.L_22:
        /*0084*/ 	.word	0x00000008
.L_23:


//--------------------- .nv.callgraph             --------------------------
	.section	.nv.callgraph,"",@"SHT_CUDA_CALLGRAPH"
	.align	4
	.sectionentsize	8
	.align		4
        /*0000*/ 	.word	0x00000000
	.align		4
        /*0004*/ 	.word	0xffffffff
	.align		4
        /*0008*/ 	.word	0x00000000
	.align		4
        /*000c*/ 	.word	0xfffffffe
	.align		4
        /*0010*/ 	.word	0x00000000
	.align		4
        /*0014*/ 	.word	0xfffffffd
	.align		4
        /*0018*/ 	.word	0x00000000
	.align		4
        /*001c*/ 	.word	0xfffffffc


//--------------------- .text._Z16dotProductKernelPKfS0_Pfi --------------------------
	.section	.text._Z16dotProductKernelPKfS0_Pfi,"ax",@progbits
	.align	128
        .global         _Z16dotProductKernelPKfS0_Pfi
        .type           _Z16dotProductKernelPKfS0_Pfi,@function
        .size           _Z16dotProductKernelPKfS0_Pfi,(.L_x_7 - _Z16dotProductKernelPKfS0_Pfi)
        .other          _Z16dotProductKernelPKfS0_Pfi,@"STO_CUDA_ENTRY STV_DEFAULT"
_Z16dotProductKernelPKfS0_Pfi:
.text._Z16dotProductKernelPKfS0_Pfi:
[----:B------:R-:W-:Y:S08]  /*0000*/  LDC R1, c[0x0][0x37c] ;  /* 0x0000df00ff017b82 */ /* 0x000ff00000000800 */
[----:B------:R-:W0:Y:S01]  /*0010*/  S2UR UR5, SR_CgaCtaId ;  /* 0x00000000000579c3 */ /* 0x000e220000008800 */
[----:B------:R-:W1:Y:S01]  /*0020*/  S2R R12, SR_TID.X ;  /* 0x00000000000c7919 */ /* 0x000e620000002100 */
[----:B------:R-:W-:Y:S01]  /*0030*/  UMOV UR4, 0x400 ;  /* 0x0000040000047882 */ /* 0x000fe20000000000 */
[----:B------:R-:W2:Y:S01]  /*0040*/  LDCU.64 UR6, c[0x0][0x358] ;  /* 0x00006b00ff0677ac */ /* 0x000ea20008000a00 */
[----:B------:R-:W-:Y:S04]  /*0050*/  BSSY.RECONVERGENT B0, `(.L_x_0) ;  /* 0x000001a000007945 */ /* 0x000fe80003800200 */
[----:B------:R-:W3:Y:S08]  /*0060*/  S2UR UR8, SR_CTAID.X ;  /* 0x00000000000879c3 */ /* 0x000ef00000002500 */
[----:B------:R-:W3:Y:S01]  /*0070*/  LDC R11, c[0x0][0x360] ;  /* 0x0000d800ff0b7b82 */ /* 0x000ee20000000800 */
[----:B0-----:R-:W-:Y:S01]  /*0080*/  ULEA UR4, UR5, UR4, 0x18 ;  /* 0x0000000405047291 */ /* 0x001fe2000f8ec0ff */
[----:B------:R-:W0:Y:S05]  /*0090*/  LDCU UR5, c[0x0][0x398] ;  /* 0x00007300ff0577ac */ /* 0x000e2a0008000800 */
[----:B-1----:R-:W-:-:S05]  /*00a0*/  LEA R10, R12, UR4, 0x2 ;  /* 0x000000040c0a7c11 */ /* 0x002fca000f8e10ff */
[----:B------:R1:W-:Y:S01]  /*00b0*/  STS [R10], RZ ;  /* 0x000000ff0a007388 */ /* 0x0003e20000000800 */
[----:B---3--:R-:W-:-:S05]  /*00c0*/  IMAD R0, R11, UR8, R12 ;  /* 0x000000080b007c24 */ /* 0x008fca000f8e020c */
[----:B0-----:R-:W-:-:S13]  /*00d0*/  ISETP.GE.AND P0, PT, R0, UR5, PT ;  /* 0x0000000500007c0c */ /* 0x001fda000bf06270 */
[----:B-12---:R-:W-:Y:S05]  /*00e0*/  @P0 BRA `(.L_x_1) ;  /* 0x0000000000400947 */ /* 0x006fea0003800000 */
[----:B------:R-:W0:Y:S01]  /*00f0*/  LDC.64 R6, c[0x0][0x380] ;  /* 0x0000e000ff067b82 */ /* 0x000e220000000a00 */
[----:B------:R-:W1:Y:S01]  /*0100*/  LDCU UR4, c[0x0][0x370] ;  /* 0x00006e00ff0477ac */ /* 0x000e620008000800 */
[----:B------:R-:W-:Y:S01]  /*0110*/  BSSY.RECONVERGENT B1, `(.L_x_2) ;  /* 0x000000c000017945 */ /* 0x000fe20003800200 */
[----:B------:R-:W-:-:S05]  /*0120*/  IMAD.MOV.U32 R13, RZ, RZ, RZ ;  /* 0x000000ffff0d7224 */ /* 0x000fca00078e00ff */
[----:B------:R-:W2:Y:S01]  /*0130*/  LDC.64 R8, c[0x0][0x388] ;  /* 0x0000e200ff087b82 */ /* 0x000ea20000000a00 */
[----:B-1----:R-:W-:-:S07]  /*0140*/  IMAD R15, R11, UR4, RZ ;  /* 0x000000040b0f7c24 */ /* 0x002fce000f8e02ff */
.L_x_3:
[----:B0-----:R-:W-:-:S04]  /*0150*/  IMAD.WIDE R2, R0, 0x4, R6 ;  /* 0x0000000400027825 */ /* 0x001fc800078e0206 */
[----:B--2---:R-:W-:Y:S02]  /*0160*/  IMAD.WIDE R4, R0, 0x4, R8 ;  /* 0x0000000400047825 */ /* 0x004fe400078e0208 */
[----:B------:R-:W2:Y:S04]  /*0170*/  LDG.E R2, desc[UR6][R2.64] ;  /* 0x0000000602027981 */ /* 0x000ea8000c1e1900 */
[----:B------:R-:W2:Y:S01]  /*0180*/  LDG.E R4, desc[UR6][R4.64] ;  /* 0x0000000604047981 */ /* 0x000ea2000c1e1900 */
[----:B------:R-:W-:-:S05]  /*0190*/  IMAD.IADD R0, R15, 0x1, R0 ;  /* 0x000000010f007824 */ /* 0x000fca00078e0200 */
[----:B------:R-:W-:Y:S01]  /*01a0*/  ISETP.GE.AND P0, PT, R0, UR5, PT ;  /* 0x0000000500007c0c */ /* 0x000fe2000bf06270 */
[----:B--2---:R-:W-:-:S12]  /*01b0*/  FFMA R13, R2, R4, R13 ;  /* 0x00000004020d7223 */ /* 0x004fd8000000000d */
[----:B------:R-:W-:Y:S05]  /*01c0*/  @!P0 BRA `(.L_x_3) ;  /* 0xfffffffc00e08947 */ /* 0x000fea000383ffff */
[----:B------:R-:W-:Y:S05]  /*01d0*/  BSYNC.RECONVERGENT B1 ;  /* 0x0000000000017941 */ /* 0x000fea0003800200 */
.L_x_2:
[----:B------:R0:W-:Y:S02]  /*01e0*/  STS [R10], R13 ;  /* 0x0000000d0a007388 */ /* 0x0001e40000000800 */
.L_x_1:
[----:B------:R-:W-:Y:S05]  /*01f0*/  BSYNC.RECONVERGENT B0 ;  /* 0x0000000000007941 */ /* 0x000fea0003800200 */
.L_x_0:
[----:B------:R-:W-:Y:S01]  /*0200*/  BAR.SYNC.DEFER_BLOCKING 0x0 ;  /* 0x0000000000007b1d */ /* 0x000fe20000010000 */
[----:B------:R-:W-:Y:S02]  /*0210*/  ISETP.GE.U32.AND P1, PT, R11, 0x2, PT ;  /* 0x000000020b00780c */ /* 0x000fe40003f26070 */
[----:B------:R-:W-:-:S11]  /*0220*/  ISETP.NE.AND P0, PT, R12, RZ, PT ;  /* 0x000000ff0c00720c */ /* 0x000fd60003f05270 */
[----:B------:R-:W-:Y:S05]  /*0230*/  @!P1 BRA `(.L_x_4) ;  /* 0x00000000002c9947 */ /* 0x000fea0003800000 */
.L_x_5:
[----:B------:R-:W-:-:S04]  /*0240*/  SHF.R.U32.HI R5, RZ, 0x1, R11 ;  /* 0x00000001ff057819 */ /* 0x000fc8000001160b */
[----:B------:R-:W-:-:S13]  /*0250*/  ISETP.GE.U32.AND P1, PT, R12, R5, PT ;  /* 0x000000050c00720c */ /* 0x000fda0003f26070 */
[----:B------:R-:W-:Y:S01]  /*0260*/  @!P1 LEA R0, R5, R10, 0x2 ;  /* 0x0000000a05009211 */ /* 0x000fe200078e10ff */
[----:B------:R-:W-:Y:S05]  /*0270*/  @!P1 LDS R3, [R10] ;  /* 0x000000000a039984 */ /* 0x000fea0000000800 */
[----:B------:R-:W1:Y:S02]  /*0280*/  @!P1 LDS R0, [R0] ;  /* 0x0000000000009984 */ /* 0x000e640000000800 */
[----:B-1----:R-:W-:-:S05]  /*0290*/  @!P1 FADD R3, R0, R3 ;  /* 0x0000000300039221 */ /* 0x002fca0000000000 */
[----:B------:R1:W-:Y:S01]  /*02a0*/  @!P1 STS [R10], R3 ;  /* 0x000000030a009388 */ /* 0x0003e20000000800 */
[----:B------:R-:W-:Y:S01]  /*02b0*/  BAR.SYNC.DEFER_BLOCKING 0x0 ;  /* 0x0000000000007b1d */ /* 0x000fe20000010000 */
[----:B------:R-:W-:Y:S01]  /*02c0*/  ISETP.GT.U32.AND P1, PT, R11, 0x3, PT ;  /* 0x000000030b00780c */ /* 0x000fe20003f24070 */
[----:B------:R-:W-:-:S12]  /*02d0*/  IMAD.MOV.U32 R11, RZ, RZ, R5 ;  /* 0x000000ffff0b7224 */ /* 0x000fd800078e0005 */
[----:B-1----:R-:W-:Y:S05]  /*02e0*/  @P1 BRA `(.L_x_5) ;  /* 0xfffffffc00d41947 */ /* 0x002fea000383ffff */
.L_x_4:
[----:B------:R-:W-:Y:S05]  /*02f0*/  @P0 EXIT ;  /* 0x000000000000094d */ /* 0x000fea0003800000 */
[----:B------:R-:W1:Y:S01]  /*0300*/  S2UR UR5, SR_CgaCtaId ;  /* 0x00000000000579c3 */ /* 0x000e620000008800 */
[----:B------:R-:W-:-:S07]  /*0310*/  UMOV UR4, 0x400 ;  /* 0x0000040000047882 */ /* 0x000fce0000000000 */
[----:B------:R-:W2:Y:S01]  /*0320*/  LDC.64 R2, c[0x0][0x390] ;  /* 0x0000e400ff027b82 */ /* 0x000ea20000000a00 */
[----:B-1----:R-:W-:-:S09]  /*0330*/  ULEA UR4, UR5, UR4, 0x18 ;  /* 0x0000000405047291 */ /* 0x002fd2000f8ec0ff */
[----:B------:R-:W2:Y:S04]  /*0340*/  LDS R5, [UR4] ;  /* 0x00000004ff057984 */ /* 0x000ea80008000800 */
[----:B--2---:R-:W-:Y:S01]  /*0350*/  REDG.E.ADD.F32.FTZ.RN.STRONG.GPU desc[UR6][R2.64], R5 ;  /* 0x00000005020079a6 */ /* 0x004fe2000c12f306 */
[----:B------:R-:W-:Y:S05]  /*0360*/  EXIT ;  /* 0x000000000000794d */ /* 0x000fea0003800000 */
.L_x_6:
[----:B------:R-:W-:-:S00]  /*0370*/  BRA `(.L_x_6) ;  /* 0xfffffffc00fc7947 */ /* 0x000fc0000383ffff */
[----:B------:R-:W-:-:S00]  /*0380*/  NOP ;  /* 0x0000000000007918 */ /* 0x000fc00000000000 */
[----:B------:R-:W-:-:S00]  /*0390*/  NOP ;  /* 0x0000000000007918 */ /* 0x000fc00000000000 */
[----:B------:R-:W-:-:S00]  /*03a0*/  NOP ;  /* 0x0000000000007918 */ /* 0x000fc00000000000 */
[----:B------:R-:W-:-:S00]  /*03b0*/  NOP ;  /* 0x0000000000007918 */ /* 0x000fc00000000000 */
[----:B------:R-:W-:-:S00]  /*03c0*/  NOP ;  /* 0x0000000000007918 */ /* 0x000fc00000000000 */
[----:B------:R-:W-:-:S00]  /*03d0*/  NOP ;  /* 0x0000000000007918 */ /* 0x000fc00000000000 */
[----:B------:R-:W-:-:S00]  /*03e0*/  NOP ;  /* 0x0000000000007918 */ /* 0x000fc00000000000 */
[----:B------:R-:W-:-:S00]  /*03f0*/  NOP ;  /* 0x0000000000007918 */ /* 0x000fc00000000000 */
.L_x_7:


//--------------------- .nv.shared._Z16dotProductKernelPKfS0_Pfi --------------------------
	.section	.nv.shared._Z16dotProductKernelPKfS0_Pfi,"aw",@nobits
	.sectionflags	@""
	.align	4
.nv.shared._Z16dotProductKernelPKfS0_Pfi:
	.zero		2048


//--------------------- .nv.shared.reserved.0     --------------------------
	.section	.nv.shared.reserved.0,"aw",@nobits
	.weak		__nv_reservedSMEM_offset_0_alias
	.size		__nv_reservedSMEM_offset_0_alias, 0, 64
	.other		__nv_reservedSMEM_offset_0_alias,@"STO_CUDA_RESERVED_SHARED STV_DEFAULT"
__nv_reservedSMEM_offset_0_alias:
	.zero		0
	.zero		64


//--------------------- .nv.constant0._Z16dotProductKernelPKfS0_Pfi --------------------------
	.section	.nv.constant0._Z16dotProductKernelPKfS0_Pfi,"a",@progbits
	.sectionflags	@""
	.align	4
.nv.constant0._Z16dotProductKernelPKfS0_Pfi:
	.zero		924


//--------------------- SYMBOLS --------------------------

	.type		.nv.reservedSmem.offset0,@object
	.size		.nv.reservedSmem.offset0,0x4
	.type		.nv.reservedSmem.cap,@object
	.size		.nv.reservedSmem.cap,0x4
